	.headerflags	@"EF_CUDA_TEXMODE_UNIFIED EF_CUDA_64BIT_ADDRESS EF_CUDA_ACCELERATORS EF_CUDA_SM90 EF_CUDA_VIRTUAL_SM(EF_CUDA_SM90)"
	.elftype	@"ET_EXEC"


//--------------------- .nv.info                  --------------------------
	.section	.nv.info,"",@"SHT_CUDA_INFO"
	.align	4


	//----- nvinfo : EIATTR_REGCOUNT
	.align		4
        /*0000*/ 	.byte	0x04, 0x2f
        /*0002*/ 	.short	(.L_1 - .L_0)
	.align		4
.L_0:
        /*0004*/ 	.word	index@(triton_poi_fused_convolution_relu_6)
        /*0008*/ 	.word	0x0000000c


	//----- nvinfo : EIATTR_MIN_STACK_SIZE
	.align		4
.L_1:
        /*000c*/ 	.byte	0x04, 0x12
        /*000e*/ 	.short	(.L_3 - .L_2)
	.align		4
.L_2:
        /*0010*/ 	.word	index@(triton_poi_fused_convolution_relu_6)
        /*0014*/ 	.word	0x00000000


	//----- nvinfo : EIATTR_FRAME_SIZE
	.align		4
.L_3:
        /*0018*/ 	.byte	0x04, 0x11
        /*001a*/ 	.short	(.L_5 - .L_4)
	.align		4
.L_4:
        /*001c*/ 	.word	index@(triton_poi_fused_convolution_relu_6)
        /*0020*/ 	.word	0x00000000


	//----- nvinfo : EIATTR_MIN_STACK_SIZE
	.align		4
.L_5:
        /*0024*/ 	.byte	0x04, 0x12
        /*0026*/ 	.short	(.L_7 - .L_6)
	.align		4
.L_6:
        /*0028*/ 	.word	index@(triton_poi_fused_convolution_relu_6)
        /*002c*/ 	.word	0x00000000
.L_7:


//--------------------- .nv.info.triton_poi_fused_convolution_relu_6 --------------------------
	.section	.nv.info.triton_poi_fused_convolution_relu_6,"",@"SHT_CUDA_INFO"
	.sectionflags	@""
	.align	4


	//----- nvinfo : EIATTR_CUDA_API_VERSION
	.align		4
        /*0000*/ 	.byte	0x04, 0x37
        /*0002*/ 	.short	(.L_9 - .L_8)
.L_8:
        /*0004*/ 	.word	0x0000007c


	//----- nvinfo : EIATTR_KPARAM_INFO
	.align		4
.L_9:
        /*0008*/ 	.byte	0x04, 0x17
        /*000a*/ 	.short	(.L_11 - .L_10)
.L_10:
        /*000c*/ 	.word	0x00000000
        /*0010*/ 	.short	0x0002
        /*0012*/ 	.short	0x0010
        /*0014*/ 	.byte	0x00, 0xf0, 0x11, 0x00


	//----- nvinfo : EIATTR_KPARAM_INFO
	.align		4
.L_11:
        /*0018*/ 	.byte	0x04, 0x17
        /*001a*/ 	.short	(.L_13 - .L_12)
.L_12:
        /*001c*/ 	.word	0x00000000
        /*0020*/ 	.short	0x0001
        /*0022*/ 	.short	0x0008
        /*0024*/ 	.byte	0x00, 0xf4, 0x21, 0x00


	//----- nvinfo : EIATTR_KPARAM_INFO
	.align		4
.L_13:
        /*0028*/ 	.byte	0x04, 0x17
        /*002a*/ 	.short	(.L_15 - .L_14)
.L_14:
        /*002c*/ 	.word	0x00000000
        /*0030*/ 	.short	0x0000
        /*0032*/ 	.short	0x0000
        /*0034*/ 	.byte	0x00, 0xf4, 0x21, 0x00


	//----- nvinfo : EIATTR_SPARSE_MMA_MASK
	.align		4
.L_15:
        /*0038*/ 	.byte	0x03, 0x50
        /*003a*/ 	.short	0x0000


	//----- nvinfo : EIATTR_MAXREG_COUNT
	.align		4
        /*003c*/ 	.byte	0x03, 0x1b
        /*003e*/ 	.short	0x00ff


	//----- nvinfo : EIATTR_EXIT_INSTR_OFFSETS
	.align		4
        /*0040*/ 	.byte	0x04, 0x1c
        /*0042*/ 	.short	(.L_17 - .L_16)


	//   ....[0]....
.L_16:
        /*0044*/ 	.word	0x00000190


	//----- nvinfo : EIATTR_REQNTID
	.align		4
.L_17:
        /*0048*/ 	.byte	0x04, 0x10
        /*004a*/ 	.short	(.L_19 - .L_18)
.L_18:
        /*004c*/ 	.word	0x00000080
        /*0050*/ 	.word	0x00000001
        /*0054*/ 	.word	0x00000001


	//----- nvinfo : EIATTR_CBANK_PARAM_SIZE
	.align		4
.L_19:
        /*0058*/ 	.byte	0x03, 0x19
        /*005a*/ 	.short	0x0014


	//----- nvinfo : EIATTR_PARAM_CBANK
	.align		4
        /*005c*/ 	.byte	0x04, 0x0a
        /*005e*/ 	.short	(.L_21 - .L_20)
	.align		4
.L_20:
        /*0060*/ 	.word	index@(.nv.constant0.triton_poi_fused_convolution_relu_6)
        /*0064*/ 	.short	0x0210
        /*0066*/ 	.short	0x0014


	//----- nvinfo : EIATTR_SW_WAR
	.align		4
.L_21:
        /*0068*/ 	.byte	0x04, 0x36
        /*006a*/ 	.short	(.L_23 - .L_22)
.L_22:
        /*006c*/ 	.word	0x00000008
.L_23:


//--------------------- .nv.callgraph             --------------------------
	.section	.nv.callgraph,"",@"SHT_CUDA_CALLGRAPH"
	.align	4
	.sectionentsize	8
	.align		4
        /*0000*/ 	.word	0x00000000
	.align		4
        /*0004*/ 	.word	0xffffffff
	.align		4
        /*0008*/ 	.word	0x00000000
	.align		4
        /*000c*/ 	.word	0xfffffffe
	.align		4
        /*0010*/ 	.word	0x00000000
	.align		4
        /*0014*/ 	.word	0xfffffffd
	.align		4
        /*0018*/ 	.word	0x00000000
	.align		4
        /*001c*/ 	.word	0xfffffffc


//--------------------- .text.triton_poi_fused_convolution_relu_6 --------------------------
	.section	.text.triton_poi_fused_convolution_relu_6,"ax",@progbits
	.align	128
        .global         triton_poi_fused_convolution_relu_6
        .type           triton_poi_fused_convolution_relu_6,@function
        .size           triton_poi_fused_convolution_relu_6,(.L_x_1 - triton_poi_fused_convolution_relu_6)
        .other          triton_poi_fused_convolution_relu_6,@"STO_CUDA_ENTRY STV_DEFAULT"
triton_poi_fused_convolution_relu_6:
.text.triton_poi_fused_convolution_relu_6:
[----:B------:R-:W-:Y:S01]  /*0000*/  LDC R1, c[0x0][0x28] ;  /* 0x00000a00ff017b82 */ /* 0x000fe20000000800 */
[----:B------:R-:W1:Y:S07]  /*0010*/  S2R R0, SR_TID.X ;  /* 0x0000000000007919 */ /* 0x000e6e0000002100 */
[----:B------:R-:W2:Y:S01]  /*0020*/  LDC.64 R4, c[0x0][0x218] ;  /* 0x00008600ff047b82 */ /* 0x000ea20000000a00 */
[----:B------:R-:W-:Y:S01]  /*0030*/  ULDC.64 UR4, c[0x0][0x208] ;  /* 0x0000820000047ab9 */ /* 0x000fe20000000a00 */
[----:B------:R-:W3:Y:S06]  /*0040*/  S2R R7, SR_CTAID.X ;  /* 0x0000000000077919 */ /* 0x000eec0000002500 */
[----:B------:R-:W4:Y:S01]  /*0050*/  LDC.64 R2, c[0x0][0x210] ;  /* 0x00008400ff027b82 */ /* 0x000f220000000a00 */
[----:B-1----:R-:W-:Y:S01]  /*0060*/  IMAD.SHL.U32 R0, R0, 0x2, RZ ;  /* 0x0000000200007824 */ /* 0x002fe200078e00ff */
[----:B---3--:R-:W-:-:S04]  /*0070*/  SHF.R.S32.HI R6, RZ, 0x17, R7 ;  /* 0x00000017ff067819 */ /* 0x008fc80000011407 */
[----:B------:R-:W-:-:S05]  /*0080*/  LOP3.LUT R0, R0, 0xfe, RZ, 0xc0, !PT ;  /* 0x000000fe00007812 */ /* 0x000fca00078ec0ff */
[----:B------:R-:W-:Y:S01]  /*0090*/  IMAD R7, R7, 0x100, R0 ;  /* 0x0000010007077824 */ /* 0x000fe200078e0200 */
[----:B------:R-:W-:-:S03]  /*00a0*/  SGXT R0, R6, 0x1 ;  /* 0x000000010600781a */ /* 0x000fc60000000200 */
[----:B----4-:R-:W-:Y:S01]  /*00b0*/  IMAD.WIDE R2, R7, 0x4, R2 ;  /* 0x0000000407027825 */ /* 0x010fe200078e0202 */
[----:B------:R-:W-:-:S04]  /*00c0*/  LEA.HI R0, R0, R7, RZ, 0x5 ;  /* 0x0000000700007211 */ /* 0x000fc800078f28ff */
[----:B------:R-:W-:-:S05]  /*00d0*/  LOP3.LUT R0, R0, 0xffffffe0, RZ, 0xc0, !PT ;  /* 0xffffffe000007812 */ /* 0x000fca00078ec0ff */
[----:B------:R-:W-:Y:S02]  /*00e0*/  IMAD.IADD R9, R7, 0x1, -R0 ;  /* 0x0000000107097824 */ /* 0x000fe400078e0a00 */
[----:B------:R-:W3:Y:S02]  /*00f0*/  LDG.E.64 R6, desc[UR4][R2.64] ;  /* 0x0000000402067981 */ /* 0x000ee4000c1e1b00 */
[----:B--2---:R-:W-:-:S06]  /*0100*/  IMAD.WIDE R4, R9, 0x4, R4 ;  /* 0x0000000409047825 */ /* 0x004fcc00078e0204 */
[----:B------:R-:W3:Y:S02]  /*0110*/  LDG.E.EL.64 R4, desc[UR4][R4.64] ;  /* 0x0000000404047981 */ /* 0x000ee4000c2e1b00 */
[C---:B---3--:R-:W-:Y:S01]  /*0120*/  FSETP.GEU.AND P0, PT, R6.reuse, -R4, PT ;  /* 0x800000040600720b */ /* 0x048fe20003f0e000 */
[----:B------:R-:W-:Y:S01]  /*0130*/  FADD R6, R6, R4 ;  /* 0x0000000406067221 */ /* 0x000fe20000000000 */
[C---:B------:R-:W-:Y:S01]  /*0140*/  FADD R0, R7.reuse, R5 ;  /* 0x0000000507007221 */ /* 0x040fe20000000000 */
[----:B------:R-:W-:-:S03]  /*0150*/  FSETP.GEU.AND P1, PT, R7, -R5, PT ;  /* 0x800000050700720b */ /* 0x000fc60003f2e000 */
[----:B------:R-:W-:Y:S02]  /*0160*/  FSEL R6, R6, RZ, P0 ;  /* 0x000000ff06067208 */ /* 0x000fe40000000000 */
[----:B------:R-:W-:-:S05]  /*0170*/  FSEL R7, R0, RZ, P1 ;  /* 0x000000ff00077208 */ /* 0x000fca0000800000 */
[----:B------:R-:W-:Y:S01]  /*0180*/  STG.E.64 desc[UR4][R2.64], R6 ;  /* 0x0000000602007986 */ /* 0x000fe2000c101b04 */
[----:B------:R-:W-:Y:S05]  /*0190*/  EXIT ;  /* 0x000000000000794d */ /* 0x000fea0003800000 */
.L_x_0:
[----:B------:R-:W-:-:S00]  /*01a0*/  BRA `(.L_x_0) ;  /* 0xfffffffc00fc7947 */ /* 0x000fc0000383ffff */
[----:B------:R-:W-:-:S00]  /*01b0*/  NOP ;  /* 0x0000000000007918 */ /* 0x000fc00000000000 */
        /* <DEDUP_REMOVED lines=12> */
.L_x_1:


//--------------------- .nv.constant0.triton_poi_fused_convolution_relu_6 --------------------------
	.section	.nv.constant0.triton_poi_fused_convolution_relu_6,"a",@progbits
	.sectionflags	@""
	.align	4
.nv.constant0.triton_poi_fused_convolution_relu_6:
	.zero		548
